//
// Generated by NVIDIA NVVM Compiler
//
// Compiler Build ID: CL-36424714
// Cuda compilation tools, release 13.0, V13.0.88
// Based on NVVM 20.0.0
//

.version 9.0
.target sm_100
.address_size 64

	// .globl	_Z12helloFromGPUv
.extern .func  (.param .b32 func_retval0) vprintf
(
	.param .b64 vprintf_param_0,
	.param .b64 vprintf_param_1
)
;
.global .align 1 .b8 $str[24] = {72, 101, 108, 108, 111, 44, 32, 87, 111, 114, 108, 100, 32, 102, 114, 111, 109, 32, 71, 80, 85, 33, 10};

.visible .entry _Z12helloFromGPUv()
{
	.reg .b32 	%r<3>;
	.reg .b64 	%rd<3>;

	mov.u64 	%rd1, $str;
	cvta.global.u64 	%rd2, %rd1;
	{ // callseq 0, 0
	.param .b64 param0;
	st.param.b64 	[param0], %rd2;
	.param .b64 param1;
	st.param.b64 	[param1], 0;
	.param .b32 retval0;
	call.uni (retval0), 
	vprintf, 
	(
	param0, 
	param1
	);
	ld.param.b32 	%r1, [retval0];
	} // callseq 0
	ret;

}


// ===== COMPILED SASS (sm_100) =====

	.target	sm_100

	.elftype	@"ET_EXEC"


//--------------------- .note.nv.tkinfo           --------------------------
	.section	.note.nv.tkinfo,"",@"SHT_NOTE"
	.sectionflags	@"SHF_NOTE_NV_TKINFO"
	.tkinfo
        /*0018*/ 	.word	0x00000002
        /*0030*/ 	.string	""
        /*0030*/ 	.string	"ptxas"
        /*0030*/ 	.string	"Cuda compilation tools, release 13.0, V13.0.88"
        /*0030*/ 	.string	"Build cuda_13.0.r13.0/compiler.36424714_0"
        /*0030*/ 	.string	"-arch sm_100 -m 64 "



//--------------------- .note.nv.cuinfo           --------------------------
	.section	.note.nv.cuinfo,"",@"SHT_NOTE"
	.sectionflags	@"SHF_NOTE_NV_CUINFO"
        /*0018*/ 	.short	0x0002
        /*001a*/ 	.short	0x0064
        /*001c*/ 	.short	0x0082
	.zero		2


//--------------------- .nv.info                  --------------------------
	.section	.nv.info,"",@"SHT_CUDA_INFO"
	.align	4


	//----- nvinfo : EIATTR_REGCOUNT
	.align		4
        /*0000*/ 	.byte	0x04, 0x2f
        /*0002*/ 	.short	(.L_2 - .L_1)
	.align		4
.L_1:
        /*0004*/ 	.word	index@(_Z12helloFromGPUv)
        /*0008*/ 	.word	0x00000018


	//----- nvinfo : EIATTR_FRAME_SIZE
	.align		4
.L_2:
        /*000c*/ 	.byte	0x04, 0x11
        /*000e*/ 	.short	(.L_4 - .L_3)
	.align		4
.L_3:
        /*0010*/ 	.word	index@(_Z12helloFromGPUv)
        /*0014*/ 	.word	0x00000000


	//----- nvinfo : EIATTR_MIN_STACK_SIZE
	.align		4
.L_4:
        /*0018*/ 	.byte	0x04, 0x12
        /*001a*/ 	.short	(.L_6 - .L_5)
	.align		4
.L_5:
        /*001c*/ 	.word	index@(_Z12helloFromGPUv)
        /*0020*/ 	.word	0x00000000
.L_6:


//--------------------- .nv.compat                --------------------------
	.section	.nv.compat,"",@"SHT_CUDA_COMPAT_INFO"
	.align	4
        /*0000*/ 	.byte	0x02, 0x09, 0x00, 0x00, 0x02, 0x02, 0x01, 0x00, 0x02, 0x05, 0x05, 0x00, 0x03, 0x07, 0x01, 0x01
        /*0010*/ 	.byte	0x02, 0x03, 0x00, 0x00, 0x02, 0x06, 0x01, 0x00, 0x04, 0x0b, 0x08, 0x00, 0x09, 0x00, 0x00, 0x00
        /*0020*/ 	.byte	0x00, 0x00, 0x00, 0x00


//--------------------- .nv.info._Z12helloFromGPUv --------------------------
	.section	.nv.info._Z12helloFromGPUv,"",@"SHT_CUDA_INFO"
	.sectionflags	@""
	.align	4


	//----- nvinfo : EIATTR_CUDA_API_VERSION
	.align		4
        /*0000*/ 	.byte	0x04, 0x37
        /*0002*/ 	.short	(.L_8 - .L_7)
.L_7:
        /*0004*/ 	.word	0x00000082


	//----- nvinfo : EIATTR_SPARSE_MMA_MASK
	.align		4
.L_8:
        /*0008*/ 	.byte	0x03, 0x50
        /*000a*/ 	.short	0x0000


	//----- nvinfo : EIATTR_MAXREG_COUNT
	.align		4
        /*000c*/ 	.byte	0x03, 0x1b
        /*000e*/ 	.short	0x00ff


	//----- nvinfo : EIATTR_EXTERNS
	.align		4
        /*0010*/ 	.byte	0x04, 0x0f
        /*0012*/ 	.short	(.L_10 - .L_9)


	//   ....[0]....
	.align		4
.L_9:
        /*0014*/ 	.word	index@(vprintf)


	//----- nvinfo : EIATTR_MERCURY_ISA_VERSION
	.align		4
.L_10:
        /*0018*/ 	.byte	0x03, 0x5f
        /*001a*/ 	.short	0x0101


	//----- nvinfo : EIATTR_VRC_CTA_INIT_COUNT
	.align		4
        /*001c*/ 	.byte	0x02, 0x4a
	.zero		1
	.zero		1


	//----- nvinfo : EIATTR_SYSCALL_OFFSETS
	.align		4
        /*0020*/ 	.byte	0x04, 0x46
        /*0022*/ 	.short	(.L_12 - .L_11)


	//   ....[0]....
.L_11:
        /*0024*/ 	.word	0x00000080


	//----- nvinfo : EIATTR_EXIT_INSTR_OFFSETS
	.align		4
.L_12:
        /*0028*/ 	.byte	0x04, 0x1c
        /*002a*/ 	.short	(.L_14 - .L_13)


	//   ....[0]....
.L_13:
        /*002c*/ 	.word	0x00000090


	//----- nvinfo : EIATTR_SW_WAR
	.align		4
.L_14:
        /*0030*/ 	.byte	0x04, 0x36
        /*0032*/ 	.short	(.L_16 - .L_15)
.L_15:
        /*0034*/ 	.word	0x00000008
.L_16:


//--------------------- .nv.callgraph             --------------------------
	.section	.nv.callgraph,"",@"SHT_CUDA_CALLGRAPH"
	.align	4
	.sectionentsize	8
	.align		4
        /*0000*/ 	.word	0x00000000
	.align		4
        /*0004*/ 	.word	0xffffffff
	.align		4
        /*0008*/ 	.word	index@(_Z12helloFromGPUv)
	.align		4
        /*000c*/ 	.word	index@(vprintf)
	.align		4
        /*0010*/ 	.word	0x00000000
	.align		4
        /*0014*/ 	.word	0xfffffffe
	.align		4
        /*0018*/ 	.word	0x00000000
	.align		4
        /*001c*/ 	.word	0xfffffffd
	.align		4
        /*0020*/ 	.word	0x00000000
	.align		4
        /*0024*/ 	.word	0xfffffffc


//--------------------- .nv.constant4             --------------------------
	.section	.nv.constant4,"a",@progbits
	.align	8
	.align		8
.nv.constant4:
        /*0000*/ 	.dword	vprintf
	.align		8
        /*0008*/ 	.dword	$str


//--------------------- .text._Z12helloFromGPUv   --------------------------
	.section	.text._Z12helloFromGPUv,"ax",@progbits
	.align	128
        .global         _Z12helloFromGPUv
        .type           _Z12helloFromGPUv,@function
        .size           _Z12helloFromGPUv,(.L_x_2 - _Z12helloFromGPUv)
        .other          _Z12helloFromGPUv,@"STO_CUDA_ENTRY STV_DEFAULT"
_Z12helloFromGPUv:
.text._Z12helloFromGPUv:
[----:B------:R-:W0:Y:S01]  /*0000*/  LDC R1, c[0x0][0x37c] ;  /* 0x0000df00ff017b82 */ /* 0x000e220000000800 */
[----:B------:R-:W-:Y:S01]  /*0010*/  MOV R0, 0x0 ;  /* 0x0000000000007802 */ /* 0x000fe20000000f00 */
[----:B------:R-:W1:Y:S01]  /*0020*/  LDCU.64 UR4, c[0x4][0x8] ;  /* 0x01000100ff0477ac */ /* 0x000e620008000a00 */
[----:B------:R-:W-:-:S05]  /*0030*/  CS2R R6, SRZ ;  /* 0x0000000000067805 */ /* 0x000fca000001ff00 */
[----:B------:R2:W3:Y:S01]  /*0040*/  LDC.64 R2, c[0x4][R0] ;  /* 0x0100000000027b82 */ /* 0x0004e20000000a00 */
[----:B-1----:R-:W-:Y:S02]  /*0050*/  IMAD.U32 R4, RZ, RZ, UR4 ;  /* 0x00000004ff047e24 */ /* 0x002fe4000f8e00ff */
[----:B--2---:R-:W-:-:S07]  /*0060*/  IMAD.U32 R5, RZ, RZ, UR5 ;  /* 0x00000005ff057e24 */ /* 0x004fce000f8e00ff */
[----:B------:R-:W-:-:S07]  /*0070*/  LEPC R20, `(.L_x_0) ;  /* 0x000000001014794e */ /* 0x000fce0000000000 */
[----:B0--3--:R-:W-:Y:S05]  /*0080*/  CALL.ABS.NOINC R2 ;  /* 0x0000000002007343 */ /* 0x009fea0003c00000 */
.L_x_0:
[----:B------:R-:W-:Y:S05]  /*0090*/  EXIT ;  /* 0x000000000000794d */ /* 0x000fea0003800000 */
.L_x_1:
[----:B------:R-:W-:-:S00]  /*00a0*/  BRA `(.L_x_1) ;  /* 0xfffffffc00fc7947 */ /* 0x000fc0000383ffff */
[----:B------:R-:W-:-:S00]  /*00b0*/  NOP ;  /* 0x0000000000007918 */ /* 0x000fc00000000000 */
        /* <DEDUP_REMOVED lines=12> */
.L_x_2:


//--------------------- .nv.global.init           --------------------------
	.section	.nv.global.init,"aw",@progbits
.nv.global.init:
	.type		$str,@object
	.size		$str,(.L_0 - $str)
$str:
        /*0000*/ 	.byte	0x48, 0x65, 0x6c, 0x6c, 0x6f, 0x2c, 0x20, 0x57, 0x6f, 0x72, 0x6c, 0x64, 0x20, 0x66, 0x72, 0x6f
        /*0010*/ 	.byte	0x6d, 0x20, 0x47, 0x50, 0x55, 0x21, 0x0a, 0x00
.L_0:


//--------------------- .nv.shared.reserved.0     --------------------------
	.section	.nv.shared.reserved.0,"aw",@nobits
	.weak		__nv_reservedSMEM_offset_0_alias
	.size		__nv_reservedSMEM_offset_0_alias, 0, 64
	.other		__nv_reservedSMEM_offset_0_alias,@"STO_CUDA_RESERVED_SHARED STV_DEFAULT"
__nv_reservedSMEM_offset_0_alias:
	.zero		0
	.zero		64


//--------------------- .nv.constant0._Z12helloFromGPUv --------------------------
	.section	.nv.constant0._Z12helloFromGPUv,"a",@progbits
	.sectionflags	@""
	.align	4
.nv.constant0._Z12helloFromGPUv:
	.zero		896


//--------------------- SYMBOLS --------------------------

	.type		.nv.reservedSmem.offset0,@object
	.size		.nv.reservedSmem.offset0,0x4
	.type		vprintf,@function
